//
// Generated by NVIDIA NVVM Compiler
//
// Compiler Build ID: CL-36424714
// Cuda compilation tools, release 13.0, V13.0.88
// Based on NVVM 20.0.0
//

.version 9.0
.target sm_100
.address_size 64

	// .globl	sum

.visible .entry sum(
	.param .u64 sum_param_0,
	.param .u64 .ptr .align 1 sum_param_1,
	.param .u64 .ptr .align 1 sum_param_2
)
{
	.reg .pred 	%p<2>;
	.reg .b32 	%r<5>;
	.reg .b32 	%f<4>;
	.reg .b64 	%rd<10>;

	ld.param.u64 	%rd4, [sum_param_0];
	ld.param.u64 	%rd2, [sum_param_1];
	ld.param.u64 	%rd3, [sum_param_2];
	mov.u32 	%r1, %ctaid.x;
	mov.u32 	%r2, %ntid.x;
	mov.u32 	%r3, %tid.x;
	mad.lo.s32 	%r4, %r1, %r2, %r3;
	cvt.u64.u32 	%rd1, %r4;
	setp.le.u64 	%p1, %rd4, %rd1;
	@%p1 bra 	$L__BB0_2;
	cvta.to.global.u64 	%rd5, %rd2;
	cvta.to.global.u64 	%rd6, %rd3;
	shl.b64 	%rd7, %rd1, 2;
	add.s64 	%rd8, %rd5, %rd7;
	ld.global.f32 	%f1, [%rd8];
	add.s64 	%rd9, %rd6, %rd7;
	ld.global.f32 	%f2, [%rd9];
	add.f32 	%f3, %f1, %f2;
	st.global.f32 	[%rd9], %f3;
$L__BB0_2:
	ret;

}


// ===== COMPILED SASS (sm_100) =====

	.target	sm_100

	.elftype	@"ET_EXEC"


//--------------------- .note.nv.tkinfo           --------------------------
	.section	.note.nv.tkinfo,"",@"SHT_NOTE"
	.sectionflags	@"SHF_NOTE_NV_TKINFO"
	.tkinfo
        /*0018*/ 	.word	0x00000002
        /*0030*/ 	.string	""
        /*0030*/ 	.string	"ptxas"
        /*0030*/ 	.string	"Cuda compilation tools, release 13.0, V13.0.88"
        /*0030*/ 	.string	"Build cuda_13.0.r13.0/compiler.36424714_0"
        /*0030*/ 	.string	"-arch sm_100 -m 64 "



//--------------------- .note.nv.cuinfo           --------------------------
	.section	.note.nv.cuinfo,"",@"SHT_NOTE"
	.sectionflags	@"SHF_NOTE_NV_CUINFO"
        /*0018*/ 	.short	0x0002
        /*001a*/ 	.short	0x0064
        /*001c*/ 	.short	0x0082
	.zero		2


//--------------------- .nv.info                  --------------------------
	.section	.nv.info,"",@"SHT_CUDA_INFO"
	.align	4


	//----- nvinfo : EIATTR_REGCOUNT
	.align		4
        /*0000*/ 	.byte	0x04, 0x2f
        /*0002*/ 	.short	(.L_1 - .L_0)
	.align		4
.L_0:
        /*0004*/ 	.word	index@(sum)
        /*0008*/ 	.word	0x0000000a


	//----- nvinfo : EIATTR_FRAME_SIZE
	.align		4
.L_1:
        /*000c*/ 	.byte	0x04, 0x11
        /*000e*/ 	.short	(.L_3 - .L_2)
	.align		4
.L_2:
        /*0010*/ 	.word	index@(sum)
        /*0014*/ 	.word	0x00000000


	//----- nvinfo : EIATTR_MIN_STACK_SIZE
	.align		4
.L_3:
        /*0018*/ 	.byte	0x04, 0x12
        /*001a*/ 	.short	(.L_5 - .L_4)
	.align		4
.L_4:
        /*001c*/ 	.word	index@(sum)
        /*0020*/ 	.word	0x00000000
.L_5:


//--------------------- .nv.compat                --------------------------
	.section	.nv.compat,"",@"SHT_CUDA_COMPAT_INFO"
	.align	4
        /*0000*/ 	.byte	0x02, 0x09, 0x00, 0x00, 0x02, 0x02, 0x01, 0x00, 0x02, 0x05, 0x05, 0x00, 0x03, 0x07, 0x01, 0x01
        /*0010*/ 	.byte	0x02, 0x03, 0x00, 0x00, 0x02, 0x06, 0x01, 0x00, 0x04, 0x0b, 0x08, 0x00, 0x09, 0x00, 0x00, 0x00
        /*0020*/ 	.byte	0x00, 0x00, 0x00, 0x00


//--------------------- .nv.info.sum              --------------------------
	.section	.nv.info.sum,"",@"SHT_CUDA_INFO"
	.sectionflags	@""
	.align	4


	//----- nvinfo : EIATTR_CUDA_API_VERSION
	.align		4
        /*0000*/ 	.byte	0x04, 0x37
        /*0002*/ 	.short	(.L_7 - .L_6)
.L_6:
        /*0004*/ 	.word	0x00000082


	//----- nvinfo : EIATTR_KPARAM_INFO
	.align		4
.L_7:
        /*0008*/ 	.byte	0x04, 0x17
        /*000a*/ 	.short	(.L_9 - .L_8)
.L_8:
        /*000c*/ 	.word	0x00000000
        /*0010*/ 	.short	0x0002
        /*0012*/ 	.short	0x0010
        /*0014*/ 	.byte	0x00, 0xf5, 0x21, 0x00


	//----- nvinfo : EIATTR_KPARAM_INFO
	.align		4
.L_9:
        /*0018*/ 	.byte	0x04, 0x17
        /*001a*/ 	.short	(.L_11 - .L_10)
.L_10:
        /*001c*/ 	.word	0x00000000
        /*0020*/ 	.short	0x0001
        /*0022*/ 	.short	0x0008
        /*0024*/ 	.byte	0x00, 0xf5, 0x21, 0x00


	//----- nvinfo : EIATTR_KPARAM_INFO
	.align		4
.L_11:
        /*0028*/ 	.byte	0x04, 0x17
        /*002a*/ 	.short	(.L_13 - .L_12)
.L_12:
        /*002c*/ 	.word	0x00000000
        /*0030*/ 	.short	0x0000
        /*0032*/ 	.short	0x0000
        /*0034*/ 	.byte	0x00, 0xf0, 0x21, 0x00


	//----- nvinfo : EIATTR_SPARSE_MMA_MASK
	.align		4
.L_13:
        /*0038*/ 	.byte	0x03, 0x50
        /*003a*/ 	.short	0x0000


	//----- nvinfo : EIATTR_MAXREG_COUNT
	.align		4
        /*003c*/ 	.byte	0x03, 0x1b
        /*003e*/ 	.short	0x00ff


	//----- nvinfo : EIATTR_MERCURY_ISA_VERSION
	.align		4
        /*0040*/ 	.byte	0x03, 0x5f
        /*0042*/ 	.short	0x0101


	//----- nvinfo : EIATTR_VRC_CTA_INIT_COUNT
	.align		4
        /*0044*/ 	.byte	0x02, 0x4a
	.zero		1
	.zero		1


	//----- nvinfo : EIATTR_EXIT_INSTR_OFFSETS
	.align		4
        /*0048*/ 	.byte	0x04, 0x1c
        /*004a*/ 	.short	(.L_15 - .L_14)


	//   ....[0]....
.L_14:
        /*004c*/ 	.word	0x00000080


	//   ....[1]....
        /*0050*/ 	.word	0x00000160


	//----- nvinfo : EIATTR_CBANK_PARAM_SIZE
	.align		4
.L_15:
        /*0054*/ 	.byte	0x03, 0x19
        /*0056*/ 	.short	0x0018


	//----- nvinfo : EIATTR_PARAM_CBANK
	.align		4
        /*0058*/ 	.byte	0x04, 0x0a
        /*005a*/ 	.short	(.L_17 - .L_16)
	.align		4
.L_16:
        /*005c*/ 	.word	index@(.nv.constant0.sum)
        /*0060*/ 	.short	0x0380
        /*0062*/ 	.short	0x0018


	//----- nvinfo : EIATTR_SW_WAR
	.align		4
.L_17:
        /*0064*/ 	.byte	0x04, 0x36
        /*0066*/ 	.short	(.L_19 - .L_18)
.L_18:
        /*0068*/ 	.word	0x00000008
.L_19:


//--------------------- .nv.callgraph             --------------------------
	.section	.nv.callgraph,"",@"SHT_CUDA_CALLGRAPH"
	.align	4
	.sectionentsize	8
	.align		4
        /*0000*/ 	.word	0x00000000
	.align		4
        /*0004*/ 	.word	0xffffffff
	.align		4
        /*0008*/ 	.word	0x00000000
	.align		4
        /*000c*/ 	.word	0xfffffffe
	.align		4
        /*0010*/ 	.word	0x00000000
	.align		4
        /*0014*/ 	.word	0xfffffffd
	.align		4
        /*0018*/ 	.word	0x00000000
	.align		4
        /*001c*/ 	.word	0xfffffffc


//--------------------- .text.sum                 --------------------------
	.section	.text.sum,"ax",@progbits
	.align	128
        .global         sum
        .type           sum,@function
        .size           sum,(.L_x_1 - sum)
        .other          sum,@"STO_CUDA_ENTRY STV_DEFAULT"
sum:
.text.sum:
[----:B------:R-:W-:Y:S01]  /*0000*/  LDC R1, c[0x0][0x37c] ;  /* 0x0000df00ff017b82 */ /* 0x000fe20000000800 */
[----:B------:R-:W0:Y:S07]  /*0010*/  S2R R3, SR_TID.X ;  /* 0x0000000000037919 */ /* 0x000e2e0000002100 */
[----:B------:R-:W0:Y:S01]  /*0020*/  S2UR UR4, SR_CTAID.X ;  /* 0x00000000000479c3 */ /* 0x000e220000002500 */
[----:B------:R-:W1:Y:S07]  /*0030*/  LDCU.64 UR6, c[0x0][0x380] ;  /* 0x00007000ff0677ac */ /* 0x000e6e0008000a00 */
[----:B------:R-:W0:Y:S02]  /*0040*/  LDC R0, c[0x0][0x360] ;  /* 0x0000d800ff007b82 */ /* 0x000e240000000800 */
[----:B0-----:R-:W-:-:S05]  /*0050*/  IMAD R0, R0, UR4, R3 ;  /* 0x0000000400007c24 */ /* 0x001fca000f8e0203 */
[----:B-1----:R-:W-:-:S04]  /*0060*/  ISETP.GE.U32.AND P0, PT, R0, UR6, PT ;  /* 0x0000000600007c0c */ /* 0x002fc8000bf06070 */
[----:B------:R-:W-:-:S13]  /*0070*/  ISETP.GE.U32.AND.EX P0, PT, RZ, UR7, PT, P0 ;  /* 0x00000007ff007c0c */ /* 0x000fda000bf06100 */
[----:B------:R-:W-:Y:S05]  /*0080*/  @P0 EXIT ;  /* 0x000000000000094d */ /* 0x000fea0003800000 */
[----:B------:R-:W0:Y:S01]  /*0090*/  LDCU.64 UR6, c[0x0][0x388] ;  /* 0x00007100ff0677ac */ /* 0x000e220008000a00 */
[----:B------:R-:W-:Y:S01]  /*00a0*/  IMAD.SHL.U32 R2, R0, 0x4, RZ ;  /* 0x0000000400027824 */ /* 0x000fe200078e00ff */
[----:B------:R-:W-:Y:S01]  /*00b0*/  SHF.R.U32.HI R0, RZ, 0x1e, R0 ;  /* 0x0000001eff007819 */ /* 0x000fe20000011600 */
[----:B------:R-:W1:Y:S01]  /*00c0*/  LDCU.64 UR8, c[0x0][0x390] ;  /* 0x00007200ff0877ac */ /* 0x000e620008000a00 */
[----:B------:R-:W2:Y:S02]  /*00d0*/  LDCU.64 UR4, c[0x0][0x358] ;  /* 0x00006b00ff0477ac */ /* 0x000ea40008000a00 */
[C---:B0-----:R-:W-:Y:S02]  /*00e0*/  IADD3 R4, P0, PT, R2.reuse, UR6, RZ ;  /* 0x0000000602047c10 */ /* 0x041fe4000ff1e0ff */
[----:B-1----:R-:W-:Y:S02]  /*00f0*/  IADD3 R2, P1, PT, R2, UR8, RZ ;  /* 0x0000000802027c10 */ /* 0x002fe4000ff3e0ff */
[----:B------:R-:W-:-:S02]  /*0100*/  IADD3.X R5, PT, PT, R0, UR7, RZ, P0, !PT ;  /* 0x0000000700057c10 */ /* 0x000fc400087fe4ff */
[----:B------:R-:W-:-:S03]  /*0110*/  IADD3.X R3, PT, PT, R0, UR9, RZ, P1, !PT ;  /* 0x0000000900037c10 */ /* 0x000fc60008ffe4ff */
[----:B--2---:R-:W2:Y:S04]  /*0120*/  LDG.E R4, desc[UR4][R4.64] ;  /* 0x0000000404047981 */ /* 0x004ea8000c1e1900 */
[----:B------:R-:W2:Y:S02]  /*0130*/  LDG.E R7, desc[UR4][R2.64] ;  /* 0x0000000402077981 */ /* 0x000ea4000c1e1900 */
[----:B--2---:R-:W-:-:S05]  /*0140*/  FADD R7, R4, R7 ;  /* 0x0000000704077221 */ /* 0x004fca0000000000 */
[----:B------:R-:W-:Y:S01]  /*0150*/  STG.E desc[UR4][R2.64], R7 ;  /* 0x0000000702007986 */ /* 0x000fe2000c101904 */
[----:B------:R-:W-:Y:S05]  /*0160*/  EXIT ;  /* 0x000000000000794d */ /* 0x000fea0003800000 */
.L_x_0:
[----:B------:R-:W-:-:S00]  /*0170*/  BRA `(.L_x_0) ;  /* 0xfffffffc00fc7947 */ /* 0x000fc0000383ffff */
[----:B------:R-:W-:-:S00]  /*0180*/  NOP ;  /* 0x0000000000007918 */ /* 0x000fc00000000000 */
[----:B------:R-:W-:-:S00]  /*0190*/  NOP ;  /* 0x0000000000007918 */ /* 0x000fc00000000000 */
[----:B------:R-:W-:-:S00]  /*01a0*/  NOP ;  /* 0x0000000000007918 */ /* 0x000fc00000000000 */
[----:B------:R-:W-:-:S00]  /*01b0*/  NOP ;  /* 0x0000000000007918 */ /* 0x000fc00000000000 */
[----:B------:R-:W-:-:S00]  /*01c0*/  NOP ;  /* 0x0000000000007918 */ /* 0x000fc00000000000 */
[----:B------:R-:W-:-:S00]  /*01d0*/  NOP ;  /* 0x0000000000007918 */ /* 0x000fc00000000000 */
[----:B------:R-:W-:-:S00]  /*01e0*/  NOP ;  /* 0x0000000000007918 */ /* 0x000fc00000000000 */
[----:B------:R-:W-:-:S00]  /*01f0*/  NOP ;  /* 0x0000000000007918 */ /* 0x000fc00000000000 */
.L_x_1:


//--------------------- .nv.shared.reserved.0     --------------------------
	.section	.nv.shared.reserved.0,"aw",@nobits
	.weak		__nv_reservedSMEM_offset_0_alias
	.size		__nv_reservedSMEM_offset_0_alias, 0, 64
	.other		__nv_reservedSMEM_offset_0_alias,@"STO_CUDA_RESERVED_SHARED STV_DEFAULT"
__nv_reservedSMEM_offset_0_alias:
	.zero		0
	.zero		64


//--------------------- .nv.constant0.sum         --------------------------
	.section	.nv.constant0.sum,"a",@progbits
	.sectionflags	@""
	.align	4
.nv.constant0.sum:
	.zero		920


//--------------------- SYMBOLS --------------------------

	.type		.nv.reservedSmem.offset0,@object
	.size		.nv.reservedSmem.offset0,0x4
